//
// Generated by NVIDIA NVVM Compiler
//
// Compiler Build ID: CL-36424714
// Cuda compilation tools, release 13.0, V13.0.88
// Based on NVVM 20.0.0
//

.version 9.0
.target sm_100
.address_size 64

	// .globl	_Z10gpukernel1PdS_iii

.visible .entry _Z10gpukernel1PdS_iii(
	.param .u64 .ptr .align 1 _Z10gpukernel1PdS_iii_param_0,
	.param .u64 .ptr .align 1 _Z10gpukernel1PdS_iii_param_1,
	.param .u32 _Z10gpukernel1PdS_iii_param_2,
	.param .u32 _Z10gpukernel1PdS_iii_param_3,
	.param .u32 _Z10gpukernel1PdS_iii_param_4
)
{
	.reg .pred 	%p<9>;
	.reg .b32 	%r<35>;
	.reg .b64 	%rd<18>;
	.reg .b64 	%fd<29>;

	ld.param.u64 	%rd5, [_Z10gpukernel1PdS_iii_param_0];
	ld.param.u64 	%rd6, [_Z10gpukernel1PdS_iii_param_1];
	ld.param.u32 	%r19, [_Z10gpukernel1PdS_iii_param_2];
	ld.param.u32 	%r20, [_Z10gpukernel1PdS_iii_param_3];
	ld.param.u32 	%r17, [_Z10gpukernel1PdS_iii_param_4];
	cvta.to.global.u64 	%rd1, %rd6;
	mov.u32 	%r1, %tid.x;
	div.u32 	%r21, %r1, %r17;
	div.s32 	%r22, %r19, %r20;
	mul.lo.s32 	%r23, %r22, %r21;
	mul.lo.s32 	%r24, %r21, %r17;
	sub.s32 	%r25, %r1, %r24;
	add.s32 	%r2, %r23, %r25;
	add.s32 	%r3, %r23, %r22;
	add.s32 	%r4, %r2, %r17;
	max.s32 	%r26, %r3, %r4;
	setp.lt.s32 	%p1, %r4, %r3;
	selp.u32 	%r5, 1, 0, %p1;
	add.s32 	%r27, %r4, %r5;
	sub.s32 	%r6, %r26, %r27;
	add.s32 	%r7, %r4, %r17;
	add.s32 	%r8, %r7, %r17;
	mov.b32 	%r32, 0;
	mov.f64 	%fd28, 0d0000000000000000;
	div.u32 	%r28, %r6, %r17;
	add.s32 	%r11, %r28, %r5;
	mul.wide.s32 	%rd11, %r17, 8;
$L__BB0_1:
	setp.ge.s32 	%p2, %r2, %r3;
	@%p2 bra 	$L__BB0_8;
	shl.b32 	%r10, %r32, 5;
	and.b32  	%r12, %r11, 3;
	setp.eq.s32 	%p3, %r12, 3;
	mov.u32 	%r33, %r2;
	@%p3 bra 	$L__BB0_6;
	add.s32 	%r29, %r10, %r2;
	mul.wide.s32 	%rd7, %r29, 8;
	add.s64 	%rd2, %rd1, %rd7;
	ld.global.f64 	%fd12, [%rd2];
	add.f64 	%fd28, %fd28, %fd12;
	setp.eq.s32 	%p4, %r12, 0;
	mov.u32 	%r33, %r4;
	@%p4 bra 	$L__BB0_6;
	add.s64 	%rd4, %rd2, %rd11;
	ld.global.f64 	%fd13, [%rd4];
	add.f64 	%fd28, %fd28, %fd13;
	setp.eq.s32 	%p5, %r12, 1;
	mov.u32 	%r33, %r7;
	@%p5 bra 	$L__BB0_6;
	add.s64 	%rd8, %rd4, %rd11;
	ld.global.f64 	%fd14, [%rd8];
	add.f64 	%fd28, %fd28, %fd14;
	mov.u32 	%r33, %r8;
$L__BB0_6:
	setp.lt.u32 	%p6, %r11, 3;
	@%p6 bra 	$L__BB0_8;
$L__BB0_7:
	add.s32 	%r30, %r10, %r33;
	mul.wide.s32 	%rd9, %r30, 8;
	add.s64 	%rd10, %rd1, %rd9;
	ld.global.f64 	%fd15, [%rd10];
	add.f64 	%fd16, %fd28, %fd15;
	add.s64 	%rd12, %rd10, %rd11;
	ld.global.f64 	%fd17, [%rd12];
	add.f64 	%fd18, %fd16, %fd17;
	add.s64 	%rd13, %rd12, %rd11;
	ld.global.f64 	%fd19, [%rd13];
	add.f64 	%fd20, %fd18, %fd19;
	add.s64 	%rd14, %rd13, %rd11;
	ld.global.f64 	%fd21, [%rd14];
	add.f64 	%fd28, %fd20, %fd21;
	shl.b32 	%r31, %r17, 2;
	add.s32 	%r33, %r31, %r33;
	setp.lt.s32 	%p7, %r33, %r3;
	@%p7 bra 	$L__BB0_7;
$L__BB0_8:
	add.s32 	%r32, %r32, 1;
	setp.ne.s32 	%p8, %r32, 1000;
	@%p8 bra 	$L__BB0_1;
	cvta.to.global.u64 	%rd15, %rd5;
	mul.wide.u32 	%rd16, %r1, 8;
	add.s64 	%rd17, %rd15, %rd16;
	ld.global.f64 	%fd22, [%rd17];
	add.f64 	%fd23, %fd28, %fd22;
	st.global.f64 	[%rd17], %fd23;
	ret;

}


// ===== COMPILED SASS (sm_100) =====

	.target	sm_100

	.elftype	@"ET_EXEC"


//--------------------- .note.nv.tkinfo           --------------------------
	.section	.note.nv.tkinfo,"",@"SHT_NOTE"
	.sectionflags	@"SHF_NOTE_NV_TKINFO"
	.tkinfo
        /*0018*/ 	.word	0x00000002
        /*0030*/ 	.string	""
        /*0030*/ 	.string	"ptxas"
        /*0030*/ 	.string	"Cuda compilation tools, release 13.0, V13.0.88"
        /*0030*/ 	.string	"Build cuda_13.0.r13.0/compiler.36424714_0"
        /*0030*/ 	.string	"-arch sm_100 -m 64 "



//--------------------- .note.nv.cuinfo           --------------------------
	.section	.note.nv.cuinfo,"",@"SHT_NOTE"
	.sectionflags	@"SHF_NOTE_NV_CUINFO"
        /*0018*/ 	.short	0x0002
        /*001a*/ 	.short	0x0064
        /*001c*/ 	.short	0x0082
	.zero		2


//--------------------- .nv.info                  --------------------------
	.section	.nv.info,"",@"SHT_CUDA_INFO"
	.align	4


	//----- nvinfo : EIATTR_REGCOUNT
	.align		4
        /*0000*/ 	.byte	0x04, 0x2f
        /*0002*/ 	.short	(.L_1 - .L_0)
	.align		4
.L_0:
        /*0004*/ 	.word	index@(_Z10gpukernel1PdS_iii)
        /*0008*/ 	.word	0x00000020


	//----- nvinfo : EIATTR_FRAME_SIZE
	.align		4
.L_1:
        /*000c*/ 	.byte	0x04, 0x11
        /*000e*/ 	.short	(.L_3 - .L_2)
	.align		4
.L_2:
        /*0010*/ 	.word	index@(_Z10gpukernel1PdS_iii)
        /*0014*/ 	.word	0x00000000


	//----- nvinfo : EIATTR_MIN_STACK_SIZE
	.align		4
.L_3:
        /*0018*/ 	.byte	0x04, 0x12
        /*001a*/ 	.short	(.L_5 - .L_4)
	.align		4
.L_4:
        /*001c*/ 	.word	index@(_Z10gpukernel1PdS_iii)
        /*0020*/ 	.word	0x00000000
.L_5:


//--------------------- .nv.compat                --------------------------
	.section	.nv.compat,"",@"SHT_CUDA_COMPAT_INFO"
	.align	4
        /*0000*/ 	.byte	0x02, 0x09, 0x00, 0x00, 0x02, 0x02, 0x01, 0x00, 0x02, 0x05, 0x05, 0x00, 0x03, 0x07, 0x01, 0x01
        /*0010*/ 	.byte	0x02, 0x03, 0x00, 0x00, 0x02, 0x06, 0x01, 0x00, 0x04, 0x0b, 0x08, 0x00, 0x01, 0x00, 0x00, 0x00
        /*0020*/ 	.byte	0x00, 0x00, 0x00, 0x00


//--------------------- .nv.info._Z10gpukernel1PdS_iii --------------------------
	.section	.nv.info._Z10gpukernel1PdS_iii,"",@"SHT_CUDA_INFO"
	.sectionflags	@""
	.align	4


	//----- nvinfo : EIATTR_CUDA_API_VERSION
	.align		4
        /*0000*/ 	.byte	0x04, 0x37
        /*0002*/ 	.short	(.L_7 - .L_6)
.L_6:
        /*0004*/ 	.word	0x00000082


	//----- nvinfo : EIATTR_KPARAM_INFO
	.align		4
.L_7:
        /*0008*/ 	.byte	0x04, 0x17
        /*000a*/ 	.short	(.L_9 - .L_8)
.L_8:
        /*000c*/ 	.word	0x00000000
        /*0010*/ 	.short	0x0004
        /*0012*/ 	.short	0x0018
        /*0014*/ 	.byte	0x00, 0xf0, 0x11, 0x00


	//----- nvinfo : EIATTR_KPARAM_INFO
	.align		4
.L_9:
        /*0018*/ 	.byte	0x04, 0x17
        /*001a*/ 	.short	(.L_11 - .L_10)
.L_10:
        /*001c*/ 	.word	0x00000000
        /*0020*/ 	.short	0x0003
        /*0022*/ 	.short	0x0014
        /*0024*/ 	.byte	0x00, 0xf0, 0x11, 0x00


	//----- nvinfo : EIATTR_KPARAM_INFO
	.align		4
.L_11:
        /*0028*/ 	.byte	0x04, 0x17
        /*002a*/ 	.short	(.L_13 - .L_12)
.L_12:
        /*002c*/ 	.word	0x00000000
        /*0030*/ 	.short	0x0002
        /*0032*/ 	.short	0x0010
        /*0034*/ 	.byte	0x00, 0xf0, 0x11, 0x00


	//----- nvinfo : EIATTR_KPARAM_INFO
	.align		4
.L_13:
        /*0038*/ 	.byte	0x04, 0x17
        /*003a*/ 	.short	(.L_15 - .L_14)
.L_14:
        /*003c*/ 	.word	0x00000000
        /*0040*/ 	.short	0x0001
        /*0042*/ 	.short	0x0008
        /*0044*/ 	.byte	0x00, 0xf5, 0x21, 0x00


	//----- nvinfo : EIATTR_KPARAM_INFO
	.align		4
.L_15:
        /*0048*/ 	.byte	0x04, 0x17
        /*004a*/ 	.short	(.L_17 - .L_16)
.L_16:
        /*004c*/ 	.word	0x00000000
        /*0050*/ 	.short	0x0000
        /*0052*/ 	.short	0x0000
        /*0054*/ 	.byte	0x00, 0xf5, 0x21, 0x00


	//----- nvinfo : EIATTR_SPARSE_MMA_MASK
	.align		4
.L_17:
        /*0058*/ 	.byte	0x03, 0x50
        /*005a*/ 	.short	0x0000


	//----- nvinfo : EIATTR_MAXREG_COUNT
	.align		4
        /*005c*/ 	.byte	0x03, 0x1b
        /*005e*/ 	.short	0x00ff


	//----- nvinfo : EIATTR_MERCURY_ISA_VERSION
	.align		4
        /*0060*/ 	.byte	0x03, 0x5f
        /*0062*/ 	.short	0x0101


	//----- nvinfo : EIATTR_VRC_CTA_INIT_COUNT
	.align		4
        /*0064*/ 	.byte	0x02, 0x4a
	.zero		1
	.zero		1


	//----- nvinfo : EIATTR_EXIT_INSTR_OFFSETS
	.align		4
        /*0068*/ 	.byte	0x04, 0x1c
        /*006a*/ 	.short	(.L_19 - .L_18)


	//   ....[0]....
.L_18:
        /*006c*/ 	.word	0x000007f0


	//----- nvinfo : EIATTR_CRS_STACK_SIZE
	.align		4
.L_19:
        /*0070*/ 	.byte	0x04, 0x1e
        /*0072*/ 	.short	(.L_21 - .L_20)
.L_20:
        /*0074*/ 	.word	0x00000000


	//----- nvinfo : EIATTR_CBANK_PARAM_SIZE
	.align		4
.L_21:
        /*0078*/ 	.byte	0x03, 0x19
        /*007a*/ 	.short	0x001c


	//----- nvinfo : EIATTR_PARAM_CBANK
	.align		4
        /*007c*/ 	.byte	0x04, 0x0a
        /*007e*/ 	.short	(.L_23 - .L_22)
	.align		4
.L_22:
        /*0080*/ 	.word	index@(.nv.constant0._Z10gpukernel1PdS_iii)
        /*0084*/ 	.short	0x0380
        /*0086*/ 	.short	0x001c


	//----- nvinfo : EIATTR_SW_WAR
	.align		4
.L_23:
        /*0088*/ 	.byte	0x04, 0x36
        /*008a*/ 	.short	(.L_25 - .L_24)
.L_24:
        /*008c*/ 	.word	0x00000008
.L_25:


//--------------------- .nv.callgraph             --------------------------
	.section	.nv.callgraph,"",@"SHT_CUDA_CALLGRAPH"
	.align	4
	.sectionentsize	8
	.align		4
        /*0000*/ 	.word	0x00000000
	.align		4
        /*0004*/ 	.word	0xffffffff
	.align		4
        /*0008*/ 	.word	0x00000000
	.align		4
        /*000c*/ 	.word	0xfffffffe
	.align		4
        /*0010*/ 	.word	0x00000000
	.align		4
        /*0014*/ 	.word	0xfffffffd
	.align		4
        /*0018*/ 	.word	0x00000000
	.align		4
        /*001c*/ 	.word	0xfffffffc


//--------------------- .text._Z10gpukernel1PdS_iii --------------------------
	.section	.text._Z10gpukernel1PdS_iii,"ax",@progbits
	.align	128
        .global         _Z10gpukernel1PdS_iii
        .type           _Z10gpukernel1PdS_iii,@function
        .size           _Z10gpukernel1PdS_iii,(.L_x_7 - _Z10gpukernel1PdS_iii)
        .other          _Z10gpukernel1PdS_iii,@"STO_CUDA_ENTRY STV_DEFAULT"
_Z10gpukernel1PdS_iii:
.text._Z10gpukernel1PdS_iii:
[----:B------:R-:W-:Y:S08]  /*0000*/  LDC R1, c[0x0][0x37c] ;  /* 0x0000df00ff017b82 */ /* 0x000ff00000000800 */
[----:B------:R-:W0:Y:S01]  /*0010*/  LDC.64 R2, c[0x0][0x390] ;  /* 0x0000e400ff027b82 */ /* 0x000e220000000a00 */
[----:B------:R-:W1:Y:S01]  /*0020*/  LDCU UR6, c[0x0][0x398] ;  /* 0x00007300ff0677ac */ /* 0x000e620008000800 */
[----:B------:R-:W2:Y:S01]  /*0030*/  S2R R0, SR_TID.X ;  /* 0x0000000000007919 */ /* 0x000ea20000002100 */
[----:B------:R-:W3:Y:S01]  /*0040*/  LDCU.64 UR4, c[0x0][0x358] ;  /* 0x00006b00ff0477ac */ /* 0x000ee20008000a00 */
[----:B-1----:R-:W1:Y:S01]  /*0050*/  I2F.U32.RP R5, UR6 ;  /* 0x0000000600057d06 */ /* 0x002e620008209000 */
[----:B------:R-:W-:-:S02]  /*0060*/  ISETP.NE.U32.AND P0, PT, RZ, UR6, PT ;  /* 0x00000006ff007c0c */ /* 0x000fc4000bf05070 */
[----:B0-----:R-:W-:-:S05]  /*0070*/  IABS R4, R3 ;  /* 0x0000000300047213 */ /* 0x001fca0000000000 */
[----:B------:R-:W0:Y:S08]  /*0080*/  I2F.RP R10, R4 ;  /* 0x00000004000a7306 */ /* 0x000e300000209400 */
[----:B-1----:R-:W1:Y:S08]  /*0090*/  MUFU.RCP R5, R5 ;  /* 0x0000000500057308 */ /* 0x002e700000001000 */
[----:B0-----:R-:W0:Y:S01]  /*00a0*/  MUFU.RCP R10, R10 ;  /* 0x0000000a000a7308 */ /* 0x001e220000001000 */
[----:B-1----:R-:W-:-:S07]  /*00b0*/  VIADD R6, R5, 0xffffffe ;  /* 0x0ffffffe05067836 */ /* 0x002fce0000000000 */
[----:B------:R1:W4:Y:S01]  /*00c0*/  F2I.FTZ.U32.TRUNC.NTZ R7, R6 ;  /* 0x0000000600077305 */ /* 0x000322000021f000 */
[----:B0-----:R-:W-:Y:S01]  /*00d0*/  VIADD R8, R10, 0xffffffe ;  /* 0x0ffffffe0a087836 */ /* 0x001fe20000000000 */
[----:B------:R-:W-:Y:S02]  /*00e0*/  IABS R10, R2 ;  /* 0x00000002000a7213 */ /* 0x000fe40000000000 */
[----:B------:R-:W-:-:S04]  /*00f0*/  LOP3.LUT R2, R2, R3, RZ, 0x3c, !PT ;  /* 0x0000000302027212 */ /* 0x000fc800078e3cff */
[----:B------:R0:W5:Y:S01]  /*0100*/  F2I.FTZ.U32.TRUNC.NTZ R9, R8 ;  /* 0x0000000800097305 */ /* 0x000162000021f000 */
[----:B-1----:R-:W-:Y:S01]  /*0110*/  IMAD.MOV.U32 R6, RZ, RZ, RZ ;  /* 0x000000ffff067224 */ /* 0x002fe200078e00ff */
[----:B------:R-:W-:Y:S02]  /*0120*/  ISETP.GE.AND P3, PT, R2, RZ, PT ;  /* 0x000000ff0200720c */ /* 0x000fe40003f66270 */
[----:B----4-:R-:W-:Y:S01]  /*0130*/  IADD3 R11, PT, PT, RZ, -R7, RZ ;  /* 0x80000007ff0b7210 */ /* 0x010fe20007ffe0ff */
[----:B0-----:R-:W-:-:S04]  /*0140*/  HFMA2 R8, -RZ, RZ, 0, 0 ;  /* 0x00000000ff087431 */ /* 0x001fc800000001ff */
[----:B------:R-:W-:Y:S02]  /*0150*/  IMAD R5, R11, UR6, RZ ;  /* 0x000000060b057c24 */ /* 0x000fe4000f8e02ff */
[----:B-----5:R-:W-:Y:S02]  /*0160*/  IMAD.MOV R13, RZ, RZ, -R9 ;  /* 0x000000ffff0d7224 */ /* 0x020fe400078e0a09 */
[----:B------:R-:W-:-:S04]  /*0170*/  IMAD.HI.U32 R7, R7, R5, R6 ;  /* 0x0000000507077227 */ /* 0x000fc800078e0006 */
[----:B------:R-:W-:Y:S02]  /*0180*/  IMAD R11, R13, R4, RZ ;  /* 0x000000040d0b7224 */ /* 0x000fe400078e02ff */
[----:B--2---:R-:W-:-:S04]  /*0190*/  IMAD.HI.U32 R5, R7, R0, RZ ;  /* 0x0000000007057227 */ /* 0x004fc800078e00ff */
[----:B------:R-:W-:-:S04]  /*01a0*/  IMAD.HI.U32 R8, R9, R11, R8 ;  /* 0x0000000b09087227 */ /* 0x000fc800078e0008 */
[----:B------:R-:W-:Y:S02]  /*01b0*/  IMAD.MOV.U32 R11, RZ, RZ, R10 ;  /* 0x000000ffff0b7224 */ /* 0x000fe400078e000a */
[----:B------:R-:W-:Y:S02]  /*01c0*/  IMAD.MOV R9, RZ, RZ, -R5 ;  /* 0x000000ffff097224 */ /* 0x000fe400078e0a05 */
[----:B------:R-:W-:-:S04]  /*01d0*/  IMAD.HI.U32 R8, R8, R11, RZ ;  /* 0x0000000b08087227 */ /* 0x000fc800078e00ff */
[----:B------:R-:W-:Y:S01]  /*01e0*/  IMAD R6, R9, UR6, R0 ;  /* 0x0000000609067c24 */ /* 0x000fe2000f8e0200 */
[----:B------:R-:W-:-:S04]  /*01f0*/  IADD3 R10, PT, PT, -R8, RZ, RZ ;  /* 0x000000ff080a7210 */ /* 0x000fc80007ffe1ff */
[----:B------:R-:W-:Y:S01]  /*0200*/  ISETP.GE.U32.AND P4, PT, R6, UR6, PT ;  /* 0x0000000606007c0c */ /* 0x000fe2000bf86070 */
[----:B------:R-:W-:-:S05]  /*0210*/  IMAD R9, R4, R10, R11 ;  /* 0x0000000a04097224 */ /* 0x000fca00078e020b */
[----:B------:R-:W-:-:S07]  /*0220*/  ISETP.GT.U32.AND P5, PT, R4, R9, PT ;  /* 0x000000090400720c */ /* 0x000fce0003fa4070 */
[----:B------:R-:W-:Y:S01]  /*0230*/  @P4 VIADD R6, R6, -UR6 ;  /* 0x8000000606064c36 */ /* 0x000fe20008000000 */
[----:B------:R-:W-:Y:S02]  /*0240*/  @P4 IADD3 R5, PT, PT, R5, 0x1, RZ ;  /* 0x0000000105054810 */ /* 0x000fe40007ffe0ff */
[----:B------:R-:W-:Y:S02]  /*0250*/  ISETP.NE.AND P4, PT, R3, RZ, PT ;  /* 0x000000ff0300720c */ /* 0x000fe40003f85270 */
[----:B------:R-:W-:Y:S01]  /*0260*/  ISETP.GE.U32.AND P1, PT, R6, UR6, PT ;  /* 0x0000000606007c0c */ /* 0x000fe2000bf26070 */
[----:B------:R-:W-:Y:S01]  /*0270*/  @!P5 IMAD.IADD R9, R9, 0x1, -R4 ;  /* 0x000000010909d824 */ /* 0x000fe200078e0a04 */
[----:B------:R-:W-:Y:S01]  /*0280*/  LOP3.LUT R6, RZ, UR6, RZ, 0x33, !PT ;  /* 0x00000006ff067c12 */ /* 0x000fe2000f8e33ff */
[----:B------:R-:W-:-:S03]  /*0290*/  @!P5 VIADD R8, R8, 0x1 ;  /* 0x000000010808d836 */ /* 0x000fc60000000000 */
[----:B------:R-:W-:-:S07]  /*02a0*/  ISETP.GE.U32.AND P2, PT, R9, R4, PT ;  /* 0x000000040900720c */ /* 0x000fce0003f46070 */
[----:B------:R-:W-:-:S05]  /*02b0*/  @P1 VIADD R5, R5, 0x1 ;  /* 0x0000000105051836 */ /* 0x000fca0000000000 */
[----:B------:R-:W-:Y:S02]  /*02c0*/  SEL R5, R6, R5, !P0 ;  /* 0x0000000506057207 */ /* 0x000fe40004000000 */
[----:B------:R-:W-:-:S03]  /*02d0*/  @P2 IADD3 R8, PT, PT, R8, 0x1, RZ ;  /* 0x0000000108082810 */ /* 0x000fc60007ffe0ff */
[----:B------:R-:W-:Y:S02]  /*02e0*/  IMAD.MOV R9, RZ, RZ, -R5 ;  /* 0x000000ffff097224 */ /* 0x000fe400078e0a05 */
[----:B------:R-:W-:Y:S01]  /*02f0*/  @!P3 IMAD.MOV R8, RZ, RZ, -R8 ;  /* 0x000000ffff08b224 */ /* 0x000fe200078e0a08 */
[----:B------:R-:W-:Y:S01]  /*0300*/  @!P4 LOP3.LUT R8, RZ, R3, RZ, 0x33, !PT ;  /* 0x00000003ff08c212 */ /* 0x000fe200078e33ff */
[----:B------:R-:W-:-:S04]  /*0310*/  IMAD R2, R9, UR6, R0 ;  /* 0x0000000609027c24 */ /* 0x000fc8000f8e0200 */
[CC--:B------:R-:W-:Y:S02]  /*0320*/  IMAD R2, R5.reuse, R8.reuse, R2 ;  /* 0x0000000805027224 */ /* 0x0c0fe400078e0202 */
[----:B------:R-:W-:-:S03]  /*0330*/  IMAD R3, R5, R8, R8 ;  /* 0x0000000805037224 */ /* 0x000fc600078e0208 */
[----:B------:R-:W-:-:S04]  /*0340*/  IADD3 R4, PT, PT, R2, UR6, RZ ;  /* 0x0000000602047c10 */ /* 0x000fc8000fffe0ff */
[----:B------:R-:W-:Y:S02]  /*0350*/  ISETP.GE.AND P1, PT, R4, R3, PT ;  /* 0x000000030400720c */ /* 0x000fe40003f26270 */
[----:B------:R-:W-:Y:S02]  /*0360*/  VIMNMX R5, PT, PT, R3, R4, !PT ;  /* 0x0000000403057248 */ /* 0x000fe40007fe0100 */
[----:B------:R-:W-:-:S04]  /*0370*/  SEL R8, RZ, 0x1, P1 ;  /* 0x00000001ff087807 */ /* 0x000fc80000800000 */
[----:B------:R-:W-:-:S05]  /*0380*/  IADD3 R10, PT, PT, R5, -R4, -R8 ;  /* 0x80000004050a7210 */ /* 0x000fca0007ffe808 */
[----:B------:R-:W-:-:S04]  /*0390*/  IMAD.HI.U32 R7, R7, R10, RZ ;  /* 0x0000000a07077227 */ /* 0x000fc800078e00ff */
[----:B------:R-:W-:-:S04]  /*03a0*/  IMAD.MOV R5, RZ, RZ, -R7 ;  /* 0x000000ffff057224 */ /* 0x000fc800078e0a07 */
[----:B------:R-:W-:Y:S02]  /*03b0*/  IMAD R10, R5, UR6, R10 ;  /* 0x00000006050a7c24 */ /* 0x000fe4000f8e020a */
[----:B------:R-:W-:-:S03]  /*03c0*/  VIADD R5, R4, UR6 ;  /* 0x0000000604057c36 */ /* 0x000fc60008000000 */
[----:B------:R-:W-:Y:S02]  /*03d0*/  ISETP.GE.U32.AND P1, PT, R10, UR6, PT ;  /* 0x000000060a007c0c */ /* 0x000fe4000bf26070 */
[----:B------:R-:W-:-:S11]  /*03e0*/  IADD3 R9, PT, PT, R5, UR6, RZ ;  /* 0x0000000605097c10 */ /* 0x000fd6000fffe0ff */
[----:B------:R-:W-:Y:S01]  /*03f0*/  @P1 IADD3 R10, PT, PT, R10, -UR6, RZ ;  /* 0x800000060a0a1c10 */ /* 0x000fe2000fffe0ff */
[----:B------:R-:W-:-:S03]  /*0400*/  @P1 VIADD R7, R7, 0x1 ;  /* 0x0000000107071836 */ /* 0x000fc60000000000 */
[----:B------:R-:W-:Y:S02]  /*0410*/  ISETP.GE.U32.AND P2, PT, R10, UR6, PT ;  /* 0x000000060a007c0c */ /* 0x000fe4000bf46070 */
[----:B------:R-:W-:-:S11]  /*0420*/  CS2R R10, SRZ ;  /* 0x00000000000a7805 */ /* 0x000fd6000001ff00 */
[----:B------:R-:W-:-:S04]  /*0430*/  @P2 IADD3 R7, PT, PT, R7, 0x1, RZ ;  /* 0x0000000107072810 */ /* 0x000fc80007ffe0ff */
[----:B------:R-:W-:-:S04]  /*0440*/  SEL R7, R6, R7, !P0 ;  /* 0x0000000706077207 */ /* 0x000fc80004000000 */
[----:B------:R-:W-:Y:S01]  /*0450*/  IADD3 R6, PT, PT, R8, R7, RZ ;  /* 0x0000000708067210 */ /* 0x000fe20007ffe0ff */
[----:B---3--:R-:W-:-:S07]  /*0460*/  IMAD.MOV.U32 R7, RZ, RZ, RZ ;  /* 0x000000ffff077224 */ /* 0x008fce00078e00ff */
.L_x_5:
[----:B------:R-:W-:Y:S01]  /*0470*/  ISETP.GE.AND P0, PT, R2, R3, PT ;  /* 0x000000030200720c */ /* 0x000fe20003f06270 */
[----:B------:R-:W-:-:S12]  /*0480*/  BSSY.RECONVERGENT B0, `(.L_x_0) ;  /* 0x000002e000007945 */ /* 0x000fd80003800200 */
[----:B01----:R-:W-:Y:S05]  /*0490*/  @P0 BRA `(.L_x_1) ;  /* 0x0000000000b00947 */ /* 0x003fea0003800000 */
[----:B------:R-:W0:Y:S01]  /*04a0*/  LDC R8, c[0x0][0x398] ;  /* 0x0000e600ff087b82 */ /* 0x000e220000000800 */
[C---:B------:R-:W-:Y:S01]  /*04b0*/  LOP3.LUT R18, R6.reuse, 0x3, RZ, 0xc0, !PT ;  /* 0x0000000306127812 */ /* 0x040fe200078ec0ff */
[----:B------:R-:W-:Y:S01]  /*04c0*/  BSSY.RECONVERGENT B1, `(.L_x_2) ;  /* 0x0000018000017945 */ /* 0x000fe20003800200 */
[----:B------:R-:W-:Y:S01]  /*04d0*/  ISETP.GE.U32.AND P1, PT, R6, 0x3, PT ;  /* 0x000000030600780c */ /* 0x000fe20003f26070 */
[----:B------:R-:W-:Y:S01]  /*04e0*/  IMAD.MOV.U32 R24, RZ, RZ, R2 ;  /* 0x000000ffff187224 */ /* 0x000fe200078e0002 */
[----:B------:R-:W-:-:S03]  /*04f0*/  ISETP.NE.AND P0, PT, R18, 0x3, PT ;  /* 0x000000031200780c */ /* 0x000fc60003f05270 */
[----:B------:R-:W1:Y:S10]  /*0500*/  LDC.64 R12, c[0x0][0x388] ;  /* 0x0000e200ff0c7b82 */ /* 0x000e740000000a00 */
[----:B------:R-:W-:Y:S05]  /*0510*/  @!P0 BRA `(.L_x_3) ;  /* 0x0000000000488947 */ /* 0x000fea0003800000 */
[----:B------:R-:W2:Y:S01]  /*0520*/  LDC.64 R14, c[0x0][0x388] ;  /* 0x0000e200ff0e7b82 */ /* 0x000ea20000000a00 */
[----:B------:R-:W-:-:S05]  /*0530*/  LEA R17, R7, R2, 0x5 ;  /* 0x0000000207117211 */ /* 0x000fca00078e28ff */
[----:B--2---:R-:W-:-:S05]  /*0540*/  IMAD.WIDE R14, R17, 0x8, R14 ;  /* 0x00000008110e7825 */ /* 0x004fca00078e020e */
[----:B------:R-:W2:Y:S01]  /*0550*/  LDG.E.64 R16, desc[UR4][R14.64] ;  /* 0x000000040e107981 */ /* 0x000ea2000c1e1b00 */
[----:B------:R-:W-:Y:S01]  /*0560*/  ISETP.NE.AND P0, PT, R18, RZ, PT ;  /* 0x000000ff1200720c */ /* 0x000fe20003f05270 */
[----:B------:R-:W-:Y:S01]  /*0570*/  IMAD.MOV.U32 R24, RZ, RZ, R4 ;  /* 0x000000ffff187224 */ /* 0x000fe200078e0004 */
[----:B--2---:R-:W-:-:S11]  /*0580*/  DADD R10, R10, R16 ;  /* 0x000000000a0a7229 */ /* 0x004fd60000000010 */
[----:B------:R-:W-:Y:S05]  /*0590*/  @!P0 BRA `(.L_x_3) ;  /* 0x0000000000288947 */ /* 0x000fea0003800000 */
[----:B------:R-:W2:Y:S01]  /*05a0*/  LDC R17, c[0x0][0x398] ;  /* 0x0000e600ff117b82 */ /* 0x000ea20000000800 */
[----:B------:R-:W-:Y:S01]  /*05b0*/  ISETP.NE.AND P0, PT, R18, 0x1, PT ;  /* 0x000000011200780c */ /* 0x000fe20003f05270 */
[----:B--2---:R-:W-:-:S05]  /*05c0*/  IMAD.WIDE R18, R17, 0x8, R14 ;  /* 0x0000000811127825 */ /* 0x004fca00078e020e */
[----:B------:R-:W2:Y:S07]  /*05d0*/  LDG.E.64 R14, desc[UR4][R18.64] ;  /* 0x00000004120e7981 */ /* 0x000eae000c1e1b00 */
[----:B------:R-:W-:-:S06]  /*05e0*/  @P0 IMAD.WIDE R16, R17, 0x8, R18 ;  /* 0x0000000811100825 */ /* 0x000fcc00078e0212 */
[----:B------:R-:W3:Y:S01]  /*05f0*/  @P0 LDG.E.64 R16, desc[UR4][R16.64] ;  /* 0x0000000410100981 */ /* 0x000ee2000c1e1b00 */
[----:B------:R-:W-:Y:S01]  /*0600*/  MOV R24, R5 ;  /* 0x0000000500187202 */ /* 0x000fe20000000f00 */
[----:B------:R-:W-:Y:S01]  /*0610*/  @P0 IMAD.MOV.U32 R24, RZ, RZ, R9 ;  /* 0x000000ffff180224 */ /* 0x000fe200078e0009 */
[----:B--2---:R-:W-:-:S08]  /*0620*/  DADD R10, R10, R14 ;  /* 0x000000000a0a7229 */ /* 0x004fd0000000000e */
[----:B---3--:R-:W-:-:S11]  /*0630*/  @P0 DADD R10, R10, R16 ;  /* 0x000000000a0a0229 */ /* 0x008fd60000000010 */
.L_x_3:
[----:B------:R-:W-:Y:S05]  /*0640*/  BSYNC.RECONVERGENT B1 ;  /* 0x0000000000017941 */ /* 0x000fea0003800200 */
.L_x_2:
[----:B------:R-:W-:Y:S05]  /*0650*/  @!P1 BRA `(.L_x_1) ;  /* 0x0000000000409947 */ /* 0x000fea0003800000 */
.L_x_4:
[----:B------:R-:W-:-:S05]  /*0660*/  LEA R29, R7, R24, 0x5 ;  /* 0x00000018071d7211 */ /* 0x000fca00078e28ff */
[----:B-1----:R-:W-:-:S05]  /*0670*/  IMAD.WIDE R28, R29, 0x8, R12 ;  /* 0x000000081d1c7825 */ /* 0x002fca00078e020c */
[----:B------:R-:W2:Y:S01]  /*0680*/  LDG.E.64 R18, desc[UR4][R28.64] ;  /* 0x000000041c127981 */ /* 0x000ea2000c1e1b00 */
[----:B0-----:R-:W-:-:S05]  /*0690*/  IMAD.WIDE R26, R8, 0x8, R28 ;  /* 0x00000008081a7825 */ /* 0x001fca00078e021c */
[----:B------:R-:W3:Y:S01]  /*06a0*/  LDG.E.64 R16, desc[UR4][R26.64] ;  /* 0x000000041a107981 */ /* 0x000ee2000c1e1b00 */
[----:B------:R-:W-:-:S05]  /*06b0*/  IMAD.WIDE R20, R8, 0x8, R26 ;  /* 0x0000000808147825 */ /* 0x000fca00078e021a */
[----:B------:R-:W4:Y:S01]  /*06c0*/  LDG.E.64 R14, desc[UR4][R20.64] ;  /* 0x00000004140e7981 */ /* 0x000f22000c1e1b00 */
[----:B------:R-:W-:-:S06]  /*06d0*/  IMAD.WIDE R22, R8, 0x8, R20 ;  /* 0x0000000808167825 */ /* 0x000fcc00078e0214 */
[----:B------:R-:W5:Y:S01]  /*06e0*/  LDG.E.64 R22, desc[UR4][R22.64] ;  /* 0x0000000416167981 */ /* 0x000f62000c1e1b00 */
[----:B------:R-:W-:-:S05]  /*06f0*/  IMAD R24, R8, 0x4, R24 ;  /* 0x0000000408187824 */ /* 0x000fca00078e0218 */
[----:B------:R-:W-:Y:S01]  /*0700*/  ISETP.GE.AND P0, PT, R24, R3, PT ;  /* 0x000000031800720c */ /* 0x000fe20003f06270 */
[----:B--2---:R-:W-:-:S08]  /*0710*/  DADD R18, R18, R10 ;  /* 0x0000000012127229 */ /* 0x004fd0000000000a */
[----:B---3--:R-:W-:-:S08]  /*0720*/  DADD R16, R18, R16 ;  /* 0x0000000012107229 */ /* 0x008fd00000000010 */
[----:B----4-:R-:W-:-:S08]  /*0730*/  DADD R14, R16, R14 ;  /* 0x00000000100e7229 */ /* 0x010fd0000000000e */
[----:B-----5:R-:W-:Y:S01]  /*0740*/  DADD R10, R14, R22 ;  /* 0x000000000e0a7229 */ /* 0x020fe20000000016 */
[----:B------:R-:W-:Y:S10]  /*0750*/  @!P0 BRA `(.L_x_4) ;  /* 0xfffffffc00c08947 */ /* 0x000ff4000383ffff */
.L_x_1:
[----:B------:R-:W-:Y:S05]  /*0760*/  BSYNC.RECONVERGENT B0 ;  /* 0x0000000000007941 */ /* 0x000fea0003800200 */
.L_x_0:
[----:B------:R-:W-:-:S04]  /*0770*/  IADD3 R7, PT, PT, R7, 0x1, RZ ;  /* 0x0000000107077810 */ /* 0x000fc80007ffe0ff */
[----:B------:R-:W-:-:S13]  /*0780*/  ISETP.NE.AND P0, PT, R7, 0x3e8, PT ;  /* 0x000003e80700780c */ /* 0x000fda0003f05270 */
[----:B------:R-:W-:Y:S05]  /*0790*/  @P0 BRA `(.L_x_5) ;  /* 0xfffffffc00340947 */ /* 0x000fea000383ffff */
[----:B------:R-:W2:Y:S02]  /*07a0*/  LDC.64 R2, c[0x0][0x380] ;  /* 0x0000e000ff027b82 */ /* 0x000ea40000000a00 */
[----:B--2---:R-:W-:-:S05]  /*07b0*/  IMAD.WIDE.U32 R2, R0, 0x8, R2 ;  /* 0x0000000800027825 */ /* 0x004fca00078e0002 */
[----:B------:R-:W2:Y:S02]  /*07c0*/  LDG.E.64 R4, desc[UR4][R2.64] ;  /* 0x0000000402047981 */ /* 0x000ea4000c1e1b00 */
[----:B--2---:R-:W-:-:S07]  /*07d0*/  DADD R4, R10, R4 ;  /* 0x000000000a047229 */ /* 0x004fce0000000004 */
[----:B------:R-:W-:Y:S01]  /*07e0*/  STG.E.64 desc[UR4][R2.64], R4 ;  /* 0x0000000402007986 */ /* 0x000fe2000c101b04 */
[----:B------:R-:W-:Y:S05]  /*07f0*/  EXIT ;  /* 0x000000000000794d */ /* 0x000fea0003800000 */
.L_x_6:
[----:B------:R-:W-:-:S00]  /*0800*/  BRA `(.L_x_6) ;  /* 0xfffffffc00fc7947 */ /* 0x000fc0000383ffff */
[----:B------:R-:W-:-:S00]  /*0810*/  NOP ;  /* 0x0000000000007918 */ /* 0x000fc00000000000 */
        /* <DEDUP_REMOVED lines=14> */
.L_x_7:


//--------------------- .nv.shared.reserved.0     --------------------------
	.section	.nv.shared.reserved.0,"aw",@nobits
	.weak		__nv_reservedSMEM_offset_0_alias
	.size		__nv_reservedSMEM_offset_0_alias, 0, 64
	.other		__nv_reservedSMEM_offset_0_alias,@"STO_CUDA_RESERVED_SHARED STV_DEFAULT"
__nv_reservedSMEM_offset_0_alias:
	.zero		0
	.zero		64


//--------------------- .nv.constant0._Z10gpukernel1PdS_iii --------------------------
	.section	.nv.constant0._Z10gpukernel1PdS_iii,"a",@progbits
	.sectionflags	@""
	.align	4
.nv.constant0._Z10gpukernel1PdS_iii:
	.zero		924


//--------------------- SYMBOLS --------------------------

	.type		.nv.reservedSmem.offset0,@object
	.size		.nv.reservedSmem.offset0,0x4
